//
// Generated by NVIDIA NVVM Compiler
//
// Compiler Build ID: CL-36424714
// Cuda compilation tools, release 13.0, V13.0.88
// Based on NVVM 20.0.0
//

.version 9.0
.target sm_100
.address_size 64

	// .globl	_Z10helloWorldv
.extern .func  (.param .b32 func_retval0) vprintf
(
	.param .b64 vprintf_param_0,
	.param .b64 vprintf_param_1
)
;
.global .align 1 .b8 $str[40] = {72, 101, 108, 108, 111, 32, 87, 111, 114, 108, 100, 32, 102, 114, 111, 109, 32, 116, 104, 114, 101, 97, 100, 32, 37, 100, 32, 111, 102, 32, 98, 108, 111, 99, 107, 32, 37, 100, 10};
.global .align 1 .b8 $str$1[30] = {104, 101, 108, 108, 111, 32, 102, 114, 111, 109, 32, 116, 104, 101, 32, 111, 116, 104, 101, 114, 32, 116, 104, 114, 101, 97, 100, 115, 10};
.global .align 1 .b8 $str$2[28] = {104, 105, 32, 102, 114, 111, 109, 32, 116, 104, 101, 32, 109, 117, 108, 116, 105, 112, 108, 101, 115, 32, 111, 102, 32, 51, 10};

.visible .entry _Z10helloWorldv()
{
	.local .align 8 .b8 	__local_depot0[8];
	.reg .b64 	%SP;
	.reg .b64 	%SPL;
	.reg .pred 	%p<4>;
	.reg .b16 	%rs<3>;
	.reg .b32 	%r<10>;
	.reg .b64 	%rd<9>;

	mov.u64 	%SPL, __local_depot0;
	cvta.local.u64 	%SP, %SPL;
	mov.u32 	%r1, %tid.x;
	and.b32  	%r2, %r1, 1;
	setp.eq.b32 	%p1, %r2, 1;
	not.pred 	%p2, %p1;
	@%p2 bra 	$L__BB0_2;
	add.u64 	%rd1, %SP, 0;
	add.u64 	%rd2, %SPL, 0;
	mov.u32 	%r3, %ctaid.x;
	st.local.v2.u32 	[%rd2], {%r1, %r3};
	mov.u64 	%rd3, $str;
	cvta.global.u64 	%rd4, %rd3;
	{ // callseq 0, 0
	.param .b64 param0;
	st.param.b64 	[param0], %rd4;
	.param .b64 param1;
	st.param.b64 	[param1], %rd1;
	.param .b32 retval0;
	call.uni (retval0), 
	vprintf, 
	(
	param0, 
	param1
	);
	ld.param.b32 	%r4, [retval0];
	} // callseq 0
	bra.uni 	$L__BB0_4;
$L__BB0_2:
	mov.u64 	%rd5, $str$1;
	cvta.global.u64 	%rd6, %rd5;
	{ // callseq 1, 0
	.param .b64 param0;
	st.param.b64 	[param0], %rd6;
	.param .b64 param1;
	st.param.b64 	[param1], 0;
	.param .b32 retval0;
	call.uni (retval0), 
	vprintf, 
	(
	param0, 
	param1
	);
	ld.param.b32 	%r6, [retval0];
	} // callseq 1
	cvt.u16.u32 	%rs1, %r1;
	mul.lo.s16 	%rs2, %rs1, -21845;
	setp.lt.u16 	%p3, %rs2, 21846;
	@%p3 bra 	$L__BB0_4;
	mov.u64 	%rd7, $str$2;
	cvta.global.u64 	%rd8, %rd7;
	{ // callseq 2, 0
	.param .b64 param0;
	st.param.b64 	[param0], %rd8;
	.param .b64 param1;
	st.param.b64 	[param1], 0;
	.param .b32 retval0;
	call.uni (retval0), 
	vprintf, 
	(
	param0, 
	param1
	);
	ld.param.b32 	%r8, [retval0];
	} // callseq 2
$L__BB0_4:
	ret;

}


// ===== COMPILED SASS (sm_100) =====

	.target	sm_100

	.elftype	@"ET_EXEC"


//--------------------- .note.nv.tkinfo           --------------------------
	.section	.note.nv.tkinfo,"",@"SHT_NOTE"
	.sectionflags	@"SHF_NOTE_NV_TKINFO"
	.tkinfo
        /*0018*/ 	.word	0x00000002
        /*0030*/ 	.string	""
        /*0030*/ 	.string	"ptxas"
        /*0030*/ 	.string	"Cuda compilation tools, release 13.0, V13.0.88"
        /*0030*/ 	.string	"Build cuda_13.0.r13.0/compiler.36424714_0"
        /*0030*/ 	.string	"-arch sm_100 -m 64 "



//--------------------- .note.nv.cuinfo           --------------------------
	.section	.note.nv.cuinfo,"",@"SHT_NOTE"
	.sectionflags	@"SHF_NOTE_NV_CUINFO"
        /*0018*/ 	.short	0x0002
        /*001a*/ 	.short	0x0064
        /*001c*/ 	.short	0x0082
	.zero		2


//--------------------- .nv.info                  --------------------------
	.section	.nv.info,"",@"SHT_CUDA_INFO"
	.align	4


	//----- nvinfo : EIATTR_REGCOUNT
	.align		4
        /*0000*/ 	.byte	0x04, 0x2f
        /*0002*/ 	.short	(.L_4 - .L_3)
	.align		4
.L_3:
        /*0004*/ 	.word	index@(_Z10helloWorldv)
        /*0008*/ 	.word	0x00000018


	//----- nvinfo : EIATTR_FRAME_SIZE
	.align		4
.L_4:
        /*000c*/ 	.byte	0x04, 0x11
        /*000e*/ 	.short	(.L_6 - .L_5)
	.align		4
.L_5:
        /*0010*/ 	.word	index@(_Z10helloWorldv)
        /*0014*/ 	.word	0x00000008


	//----- nvinfo : EIATTR_MIN_STACK_SIZE
	.align		4
.L_6:
        /*0018*/ 	.byte	0x04, 0x12
        /*001a*/ 	.short	(.L_8 - .L_7)
	.align		4
.L_7:
        /*001c*/ 	.word	index@(_Z10helloWorldv)
        /*0020*/ 	.word	0x00000008
.L_8:


//--------------------- .nv.compat                --------------------------
	.section	.nv.compat,"",@"SHT_CUDA_COMPAT_INFO"
	.align	4
        /*0000*/ 	.byte	0x02, 0x09, 0x00, 0x00, 0x02, 0x02, 0x01, 0x00, 0x02, 0x05, 0x05, 0x00, 0x03, 0x07, 0x01, 0x01
        /*0010*/ 	.byte	0x02, 0x03, 0x00, 0x00, 0x02, 0x06, 0x01, 0x00, 0x04, 0x0b, 0x08, 0x00, 0x09, 0x00, 0x00, 0x00
        /*0020*/ 	.byte	0x00, 0x00, 0x00, 0x00


//--------------------- .nv.info._Z10helloWorldv  --------------------------
	.section	.nv.info._Z10helloWorldv,"",@"SHT_CUDA_INFO"
	.sectionflags	@""
	.align	4


	//----- nvinfo : EIATTR_CUDA_API_VERSION
	.align		4
        /*0000*/ 	.byte	0x04, 0x37
        /*0002*/ 	.short	(.L_10 - .L_9)
.L_9:
        /*0004*/ 	.word	0x00000082


	//----- nvinfo : EIATTR_SPARSE_MMA_MASK
	.align		4
.L_10:
        /*0008*/ 	.byte	0x03, 0x50
        /*000a*/ 	.short	0x0000


	//----- nvinfo : EIATTR_MAXREG_COUNT
	.align		4
        /*000c*/ 	.byte	0x03, 0x1b
        /*000e*/ 	.short	0x00ff


	//----- nvinfo : EIATTR_EXTERNS
	.align		4
        /*0010*/ 	.byte	0x04, 0x0f
        /*0012*/ 	.short	(.L_12 - .L_11)


	//   ....[0]....
	.align		4
.L_11:
        /*0014*/ 	.word	index@(vprintf)


	//----- nvinfo : EIATTR_MERCURY_ISA_VERSION
	.align		4
.L_12:
        /*0018*/ 	.byte	0x03, 0x5f
        /*001a*/ 	.short	0x0101


	//----- nvinfo : EIATTR_VRC_CTA_INIT_COUNT
	.align		4
        /*001c*/ 	.byte	0x02, 0x4a
	.zero		1
	.zero		1


	//----- nvinfo : EIATTR_SYSCALL_OFFSETS
	.align		4
        /*0020*/ 	.byte	0x04, 0x46
        /*0022*/ 	.short	(.L_14 - .L_13)


	//   ....[0]....
.L_13:
        /*0024*/ 	.word	0x00000120


	//   ....[1]....
        /*0028*/ 	.word	0x000001b0


	//   ....[2]....
        /*002c*/ 	.word	0x00000270


	//----- nvinfo : EIATTR_EXIT_INSTR_OFFSETS
	.align		4
.L_14:
        /*0030*/ 	.byte	0x04, 0x1c
        /*0032*/ 	.short	(.L_16 - .L_15)


	//   ....[0]....
.L_15:
        /*0034*/ 	.word	0x00000130


	//   ....[1]....
        /*0038*/ 	.word	0x00000200


	//   ....[2]....
        /*003c*/ 	.word	0x00000280


	//----- nvinfo : EIATTR_CRS_STACK_SIZE
	.align		4
.L_16:
        /*0040*/ 	.byte	0x04, 0x1e
        /*0042*/ 	.short	(.L_18 - .L_17)
.L_17:
        /*0044*/ 	.word	0x00000000


	//----- nvinfo : EIATTR_SW_WAR
	.align		4
.L_18:
        /*0048*/ 	.byte	0x04, 0x36
        /*004a*/ 	.short	(.L_20 - .L_19)
.L_19:
        /*004c*/ 	.word	0x00000008
.L_20:


//--------------------- .nv.callgraph             --------------------------
	.section	.nv.callgraph,"",@"SHT_CUDA_CALLGRAPH"
	.align	4
	.sectionentsize	8
	.align		4
        /*0000*/ 	.word	0x00000000
	.align		4
        /*0004*/ 	.word	0xffffffff
	.align		4
        /*0008*/ 	.word	index@(_Z10helloWorldv)
	.align		4
        /*000c*/ 	.word	index@(vprintf)
	.align		4
        /*0010*/ 	.word	0x00000000
	.align		4
        /*0014*/ 	.word	0xfffffffe
	.align		4
        /*0018*/ 	.word	0x00000000
	.align		4
        /*001c*/ 	.word	0xfffffffd
	.align		4
        /*0020*/ 	.word	0x00000000
	.align		4
        /*0024*/ 	.word	0xfffffffc


//--------------------- .nv.constant4             --------------------------
	.section	.nv.constant4,"a",@progbits
	.align	8
	.align		8
.nv.constant4:
        /*0000*/ 	.dword	vprintf
	.align		8
        /*0008*/ 	.dword	$str
	.align		8
        /*0010*/ 	.dword	$str$1
	.align		8
        /*0018*/ 	.dword	$str$2


//--------------------- .text._Z10helloWorldv     --------------------------
	.section	.text._Z10helloWorldv,"ax",@progbits
	.align	128
        .global         _Z10helloWorldv
        .type           _Z10helloWorldv,@function
        .size           _Z10helloWorldv,(.L_x_5 - _Z10helloWorldv)
        .other          _Z10helloWorldv,@"STO_CUDA_ENTRY STV_DEFAULT"
_Z10helloWorldv:
.text._Z10helloWorldv:
[----:B------:R-:W0:Y:S01]  /*0000*/  LDC R1, c[0x0][0x37c] ;  /* 0x0000df00ff017b82 */ /* 0x000e220000000800 */
[----:B------:R-:W1:Y:S01]  /*0010*/  S2R R2, SR_TID.X ;  /* 0x0000000000027919 */ /* 0x000e620000002100 */
[----:B------:R-:W2:Y:S01]  /*0020*/  LDCU UR4, c[0x0][0x2f8] ;  /* 0x00005f00ff0477ac */ /* 0x000ea20008000800 */
[----:B0-----:R-:W-:Y:S01]  /*0030*/  VIADD R1, R1, 0xfffffff8 ;  /* 0xfffffff801017836 */ /* 0x001fe20000000000 */
[----:B------:R-:W0:Y:S04]  /*0040*/  LDCU UR5, c[0x0][0x2fc] ;  /* 0x00005f80ff0577ac */ /* 0x000e280008000800 */
[----:B--2---:R-:W-:-:S05]  /*0050*/  IADD3 R6, P1, PT, R1, UR4, RZ ;  /* 0x0000000401067c10 */ /* 0x004fca000ff3e0ff */
[----:B0-----:R-:W-:Y:S01]  /*0060*/  IMAD.X R7, RZ, RZ, UR5, P1 ;  /* 0x00000005ff077e24 */ /* 0x001fe200088e06ff */
[----:B-1----:R-:W-:-:S04]  /*0070*/  LOP3.LUT R0, R2, 0x1, RZ, 0xc0, !PT ;  /* 0x0000000102007812 */ /* 0x002fc800078ec0ff */
[----:B------:R-:W-:-:S13]  /*0080*/  ISETP.NE.U32.AND P0, PT, R0, 0x1, PT ;  /* 0x000000010000780c */ /* 0x000fda0003f05070 */
[----:B------:R-:W-:Y:S05]  /*0090*/  @P0 BRA `(.L_x_0) ;  /* 0x0000000000280947 */ /* 0x000fea0003800000 */
[----:B------:R-:W0:Y:S01]  /*00a0*/  S2R R3, SR_CTAID.X ;  /* 0x0000000000037919 */ /* 0x000e220000002500 */
[----:B------:R-:W-:Y:S01]  /*00b0*/  MOV R0, 0x0 ;  /* 0x0000000000007802 */ /* 0x000fe20000000f00 */
[----:B------:R-:W1:Y:S03]  /*00c0*/  LDCU.64 UR4, c[0x4][0x8] ;  /* 0x01000100ff0477ac */ /* 0x000e660008000a00 */
[----:B------:R2:W3:Y:S01]  /*00d0*/  LDC.64 R8, c[0x4][R0] ;  /* 0x0100000000087b82 */ /* 0x0004e20000000a00 */
[----:B-1----:R-:W-:Y:S02]  /*00e0*/  IMAD.U32 R4, RZ, RZ, UR4 ;  /* 0x00000004ff047e24 */ /* 0x002fe4000f8e00ff */
[----:B------:R-:W-:Y:S01]  /*00f0*/  IMAD.U32 R5, RZ, RZ, UR5 ;  /* 0x00000005ff057e24 */ /* 0x000fe2000f8e00ff */
[----:B0-----:R2:W-:Y:S06]  /*0100*/  STL.64 [R1], R2 ;  /* 0x0000000201007387 */ /* 0x0015ec0000100a00 */
[----:B------:R-:W-:-:S07]  /*0110*/  LEPC R20, `(.L_x_1) ;  /* 0x000000001014794e */ /* 0x000fce0000000000 */
[----:B--23--:R-:W-:Y:S05]  /*0120*/  CALL.ABS.NOINC R8 ;  /* 0x0000000008007343 */ /* 0x00cfea0003c00000 */
.L_x_1:
[----:B------:R-:W-:Y:S05]  /*0130*/  EXIT ;  /* 0x000000000000794d */ /* 0x000fea0003800000 */
.L_x_0:
[----:B------:R-:W-:Y:S01]  /*0140*/  MOV R16, 0x0 ;  /* 0x0000000000107802 */ /* 0x000fe20000000f00 */
[----:B------:R-:W0:Y:S01]  /*0150*/  LDCU.64 UR4, c[0x4][0x10] ;  /* 0x01000200ff0477ac */ /* 0x000e220008000a00 */
[----:B------:R-:W-:Y:S02]  /*0160*/  CS2R R6, SRZ ;  /* 0x0000000000067805 */ /* 0x000fe4000001ff00 */
[----:B------:R1:W2:Y:S01]  /*0170*/  LDC.64 R8, c[0x4][R16] ;  /* 0x0100000010087b82 */ /* 0x0002a20000000a00 */
[----:B0-----:R-:W-:Y:S02]  /*0180*/  IMAD.U32 R4, RZ, RZ, UR4 ;  /* 0x00000004ff047e24 */ /* 0x001fe4000f8e00ff */
[----:B-1----:R-:W-:-:S07]  /*0190*/  IMAD.U32 R5, RZ, RZ, UR5 ;  /* 0x00000005ff057e24 */ /* 0x002fce000f8e00ff */
[----:B------:R-:W-:-:S07]  /*01a0*/  LEPC R20, `(.L_x_2) ;  /* 0x000000001014794e */ /* 0x000fce0000000000 */
[----:B--2---:R-:W-:Y:S05]  /*01b0*/  CALL.ABS.NOINC R8 ;  /* 0x0000000008007343 */ /* 0x004fea0003c00000 */
.L_x_2:
[----:B------:R-:W-:-:S05]  /*01c0*/  PRMT R0, R2, 0x9910, RZ ;  /* 0x0000991002007816 */ /* 0x000fca00000000ff */
[----:B------:R-:W-:-:S05]  /*01d0*/  IMAD R0, R0, -0x5555, RZ ;  /* 0xffffaaab00007824 */ /* 0x000fca00078e02ff */
[----:B------:R-:W-:-:S04]  /*01e0*/  LOP3.LUT R0, R0, 0xffff, RZ, 0xc0, !PT ;  /* 0x0000ffff00007812 */ /* 0x000fc800078ec0ff */
[----:B------:R-:W-:-:S13]  /*01f0*/  ISETP.GE.U32.AND P0, PT, R0, 0x5556, PT ;  /* 0x000055560000780c */ /* 0x000fda0003f06070 */
[----:B------:R-:W-:Y:S05]  /*0200*/  @!P0 EXIT ;  /* 0x000000000000894d */ /* 0x000fea0003800000 */
[----:B------:R-:W0:Y:S01]  /*0210*/  LDC.64 R16, c[0x4][R16] ;  /* 0x0100000010107b82 */ /* 0x000e220000000a00 */
[----:B------:R-:W1:Y:S01]  /*0220*/  LDCU.64 UR4, c[0x4][0x18] ;  /* 0x01000300ff0477ac */ /* 0x000e620008000a00 */
[----:B------:R-:W-:Y:S01]  /*0230*/  CS2R R6, SRZ ;  /* 0x0000000000067805 */ /* 0x000fe2000001ff00 */
[----:B-1----:R-:W-:Y:S02]  /*0240*/  IMAD.U32 R4, RZ, RZ, UR4 ;  /* 0x00000004ff047e24 */ /* 0x002fe4000f8e00ff */
[----:B------:R-:W-:-:S07]  /*0250*/  IMAD.U32 R5, RZ, RZ, UR5 ;  /* 0x00000005ff057e24 */ /* 0x000fce000f8e00ff */
[----:B------:R-:W-:-:S07]  /*0260*/  LEPC R20, `(.L_x_3) ;  /* 0x000000001014794e */ /* 0x000fce0000000000 */
[----:B0-----:R-:W-:Y:S05]  /*0270*/  CALL.ABS.NOINC R16 ;  /* 0x0000000010007343 */ /* 0x001fea0003c00000 */
.L_x_3:
[----:B------:R-:W-:Y:S05]  /*0280*/  EXIT ;  /* 0x000000000000794d */ /* 0x000fea0003800000 */
.L_x_4:
[----:B------:R-:W-:-:S00]  /*0290*/  BRA `(.L_x_4) ;  /* 0xfffffffc00fc7947 */ /* 0x000fc0000383ffff */
[----:B------:R-:W-:-:S00]  /*02a0*/  NOP ;  /* 0x0000000000007918 */ /* 0x000fc00000000000 */
        /* <DEDUP_REMOVED lines=13> */
.L_x_5:


//--------------------- .nv.global.init           --------------------------
	.section	.nv.global.init,"aw",@progbits
.nv.global.init:
	.type		$str$2,@object
	.size		$str$2,($str$1 - $str$2)
$str$2:
        /*0000*/ 	.byte	0x68, 0x69, 0x20, 0x66, 0x72, 0x6f, 0x6d, 0x20, 0x74, 0x68, 0x65, 0x20, 0x6d, 0x75, 0x6c, 0x74
        /*0010*/ 	.byte	0x69, 0x70, 0x6c, 0x65, 0x73, 0x20, 0x6f, 0x66, 0x20, 0x33, 0x0a, 0x00
	.type		$str$1,@object
	.size		$str$1,($str - $str$1)
$str$1:
        /*001c*/ 	.byte	0x68, 0x65, 0x6c, 0x6c, 0x6f, 0x20, 0x66, 0x72, 0x6f, 0x6d, 0x20, 0x74, 0x68, 0x65, 0x20, 0x6f
        /*002c*/ 	.byte	0x74, 0x68, 0x65, 0x72, 0x20, 0x74, 0x68, 0x72, 0x65, 0x61, 0x64, 0x73, 0x0a, 0x00
	.type		$str,@object
	.size		$str,(.L_0 - $str)
$str:
        /*003a*/ 	.byte	0x48, 0x65, 0x6c, 0x6c, 0x6f, 0x20, 0x57, 0x6f, 0x72, 0x6c, 0x64, 0x20, 0x66, 0x72, 0x6f, 0x6d
        /*004a*/ 	.byte	0x20, 0x74, 0x68, 0x72, 0x65, 0x61, 0x64, 0x20, 0x25, 0x64, 0x20, 0x6f, 0x66, 0x20, 0x62, 0x6c
        /*005a*/ 	.byte	0x6f, 0x63, 0x6b, 0x20, 0x25, 0x64, 0x0a, 0x00
.L_0:


//--------------------- .nv.shared.reserved.0     --------------------------
	.section	.nv.shared.reserved.0,"aw",@nobits
	.weak		__nv_reservedSMEM_offset_0_alias
	.size		__nv_reservedSMEM_offset_0_alias, 0, 64
	.other		__nv_reservedSMEM_offset_0_alias,@"STO_CUDA_RESERVED_SHARED STV_DEFAULT"
__nv_reservedSMEM_offset_0_alias:
	.zero		0
	.zero		64


//--------------------- .nv.constant0._Z10helloWorldv --------------------------
	.section	.nv.constant0._Z10helloWorldv,"a",@progbits
	.sectionflags	@""
	.align	4
.nv.constant0._Z10helloWorldv:
	.zero		896


//--------------------- SYMBOLS --------------------------

	.type		.nv.reservedSmem.offset0,@object
	.size		.nv.reservedSmem.offset0,0x4
	.type		vprintf,@function
